//
// Generated by NVIDIA NVVM Compiler
//
// Compiler Build ID: CL-36424714
// Cuda compilation tools, release 13.0, V13.0.88
// Based on NVVM 20.0.0
//

.version 9.0
.target sm_100
.address_size 64

	// .globl	_Z32coarsened_kogge_stone_prefix_sumPiiS_S_
// _ZZ32coarsened_kogge_stone_prefix_sumPiiS_S_E2AB has been demoted

.visible .entry _Z32coarsened_kogge_stone_prefix_sumPiiS_S_(
	.param .u64 .ptr .align 1 _Z32coarsened_kogge_stone_prefix_sumPiiS_S__param_0,
	.param .u32 _Z32coarsened_kogge_stone_prefix_sumPiiS_S__param_1,
	.param .u64 .ptr .align 1 _Z32coarsened_kogge_stone_prefix_sumPiiS_S__param_2,
	.param .u64 .ptr .align 1 _Z32coarsened_kogge_stone_prefix_sumPiiS_S__param_3
)
{
	.reg .pred 	%p<11>;
	.reg .b32 	%r<72>;
	.reg .b32 	%f<7>;
	.reg .b64 	%rd<19>;
	// demoted variable
	.shared .align 4 .b8 _ZZ32coarsened_kogge_stone_prefix_sumPiiS_S_E2AB[96];
	ld.param.u64 	%rd4, [_Z32coarsened_kogge_stone_prefix_sumPiiS_S__param_0];
	ld.param.u32 	%r35, [_Z32coarsened_kogge_stone_prefix_sumPiiS_S__param_1];
	ld.param.u64 	%rd2, [_Z32coarsened_kogge_stone_prefix_sumPiiS_S__param_2];
	ld.param.u64 	%rd3, [_Z32coarsened_kogge_stone_prefix_sumPiiS_S__param_3];
	cvta.to.global.u64 	%rd1, %rd4;
	mov.u32 	%r1, %ctaid.x;
	mov.u32 	%r2, %ntid.x;
	shl.b32 	%r3, %r2, 2;
	mov.u32 	%r4, %tid.x;
	mad.lo.s32 	%r5, %r3, %r1, %r4;
	setp.ge.s32 	%p1, %r5, %r35;
	mov.b32 	%r64, 0;
	@%p1 bra 	$L__BB0_2;
	mul.wide.s32 	%rd5, %r5, 4;
	add.s64 	%rd6, %rd1, %rd5;
	ld.global.u32 	%r64, [%rd6];
$L__BB0_2:
	shl.b32 	%r38, %r4, 2;
	mov.u32 	%r39, _ZZ32coarsened_kogge_stone_prefix_sumPiiS_S_E2AB;
	add.s32 	%r8, %r39, %r38;
	st.shared.u32 	[%r8], %r64;
	add.s32 	%r9, %r5, %r2;
	setp.ge.s32 	%p2, %r9, %r35;
	mov.b32 	%r65, 0;
	@%p2 bra 	$L__BB0_4;
	mul.wide.s32 	%rd7, %r9, 4;
	add.s64 	%rd8, %rd1, %rd7;
	ld.global.u32 	%r65, [%rd8];
$L__BB0_4:
	add.s32 	%r12, %r8, %r3;
	st.shared.u32 	[%r12], %r65;
	add.s32 	%r13, %r9, %r2;
	setp.ge.s32 	%p3, %r13, %r35;
	mov.b32 	%r66, 0;
	@%p3 bra 	$L__BB0_6;
	mul.wide.s32 	%rd9, %r13, 4;
	add.s64 	%rd10, %rd1, %rd9;
	ld.global.u32 	%r66, [%rd10];
$L__BB0_6:
	add.s32 	%r16, %r12, %r3;
	st.shared.u32 	[%r16], %r66;
	add.s32 	%r17, %r13, %r2;
	setp.ge.s32 	%p4, %r17, %r35;
	mov.b32 	%r67, 0;
	@%p4 bra 	$L__BB0_8;
	mul.wide.s32 	%rd11, %r17, 4;
	add.s64 	%rd12, %rd1, %rd11;
	ld.global.u32 	%r67, [%rd12];
$L__BB0_8:
	add.s32 	%r42, %r16, %r3;
	st.shared.u32 	[%r42], %r67;
	bar.sync 	0;
	mad.lo.s32 	%r21, %r4, 12, %r8;
	ld.shared.u32 	%r43, [%r21];
	ld.shared.u32 	%r44, [%r21+4];
	add.s32 	%r45, %r44, %r43;
	st.shared.u32 	[%r21+4], %r45;
	ld.shared.u32 	%r46, [%r21+8];
	add.s32 	%r47, %r46, %r45;
	st.shared.u32 	[%r21+8], %r47;
	or.b32  	%r22, %r38, 3;
	ld.shared.u32 	%r48, [%r21+12];
	add.s32 	%r49, %r48, %r47;
	st.shared.u32 	[%r21+12], %r49;
	setp.lt.u32 	%p5, %r2, 2;
	@%p5 bra 	$L__BB0_15;
	mov.b32 	%r68, 1;
$L__BB0_10:
	bar.sync 	0;
	shl.b32 	%r24, %r68, 2;
	setp.lt.u32 	%p6, %r22, %r24;
	@%p6 bra 	$L__BB0_12;
	ld.shared.u32 	%r51, [%r21+12];
	sub.s32 	%r52, %r38, %r24;
	shl.b32 	%r53, %r52, 2;
	add.s32 	%r55, %r39, %r53;
	ld.shared.u32 	%r56, [%r55+12];
	add.s32 	%r57, %r56, %r51;
	cvt.rn.f32.s32 	%f6, %r57;
$L__BB0_12:
	setp.lt.u32 	%p7, %r22, %r24;
	bar.sync 	0;
	@%p7 bra 	$L__BB0_14;
	cvt.rzi.s32.f32 	%r58, %f6;
	st.shared.u32 	[%r21+12], %r58;
$L__BB0_14:
	shl.b32 	%r68, %r68, 1;
	setp.lt.u32 	%p8, %r68, %r2;
	@%p8 bra 	$L__BB0_10;
$L__BB0_15:
	bar.sync 	0;
	setp.eq.s32 	%p9, %r4, 0;
	ld.shared.u32 	%r71, [%r21];
	ld.shared.u32 	%r70, [%r21+4];
	ld.shared.u32 	%r69, [%r21+8];
	@%p9 bra 	$L__BB0_17;
	ld.shared.u32 	%r59, [%r21+-4];
	add.s32 	%r71, %r71, %r59;
	st.shared.u32 	[%r21], %r71;
	add.s32 	%r70, %r70, %r59;
	st.shared.u32 	[%r21+4], %r70;
	add.s32 	%r69, %r69, %r59;
	st.shared.u32 	[%r21+8], %r69;
$L__BB0_17:
	mad.lo.s32 	%r60, %r4, 3, %r5;
	cvta.to.global.u64 	%rd13, %rd2;
	mul.wide.u32 	%rd14, %r60, 4;
	add.s64 	%rd15, %rd13, %rd14;
	st.global.u32 	[%rd15], %r71;
	st.global.u32 	[%rd15+4], %r70;
	st.global.u32 	[%rd15+8], %r69;
	ld.shared.u32 	%r61, [%r21+12];
	st.global.u32 	[%rd15+12], %r61;
	add.s32 	%r62, %r2, -1;
	setp.ne.s32 	%p10, %r4, %r62;
	@%p10 bra 	$L__BB0_19;
	ld.shared.u32 	%r63, [_ZZ32coarsened_kogge_stone_prefix_sumPiiS_S_E2AB+92];
	cvta.to.global.u64 	%rd16, %rd3;
	mul.wide.u32 	%rd17, %r1, 4;
	add.s64 	%rd18, %rd16, %rd17;
	st.global.u32 	[%rd18], %r63;
$L__BB0_19:
	ret;

}
	// .globl	_Z10merge_dataPiS_i
.visible .entry _Z10merge_dataPiS_i(
	.param .u64 .ptr .align 1 _Z10merge_dataPiS_i_param_0,
	.param .u64 .ptr .align 1 _Z10merge_dataPiS_i_param_1,
	.param .u32 _Z10merge_dataPiS_i_param_2
)
{
	.reg .pred 	%p<4>;
	.reg .b32 	%r<10>;
	.reg .b64 	%rd<9>;

	ld.param.u64 	%rd1, [_Z10merge_dataPiS_i_param_0];
	ld.param.u64 	%rd2, [_Z10merge_dataPiS_i_param_1];
	ld.param.u32 	%r3, [_Z10merge_dataPiS_i_param_2];
	mov.u32 	%r1, %ctaid.x;
	mov.u32 	%r4, %ntid.x;
	mov.u32 	%r5, %tid.x;
	mad.lo.s32 	%r2, %r1, %r4, %r5;
	setp.eq.s32 	%p1, %r1, 0;
	setp.ge.u32 	%p2, %r2, %r3;
	or.pred  	%p3, %p1, %p2;
	@%p3 bra 	$L__BB1_2;
	cvta.to.global.u64 	%rd3, %rd1;
	cvta.to.global.u64 	%rd4, %rd2;
	add.s32 	%r6, %r1, -1;
	mul.wide.u32 	%rd5, %r6, 4;
	add.s64 	%rd6, %rd3, %rd5;
	ld.global.u32 	%r7, [%rd6];
	mul.wide.u32 	%rd7, %r2, 4;
	add.s64 	%rd8, %rd4, %rd7;
	ld.global.u32 	%r8, [%rd8];
	add.s32 	%r9, %r8, %r7;
	st.global.u32 	[%rd8], %r9;
$L__BB1_2:
	ret;

}


// ===== COMPILED SASS (sm_100) =====

	.target	sm_100

	.elftype	@"ET_EXEC"


//--------------------- .note.nv.tkinfo           --------------------------
	.section	.note.nv.tkinfo,"",@"SHT_NOTE"
	.sectionflags	@"SHF_NOTE_NV_TKINFO"
	.tkinfo
        /*0018*/ 	.word	0x00000002
        /*0030*/ 	.string	""
        /*0030*/ 	.string	"ptxas"
        /*0030*/ 	.string	"Cuda compilation tools, release 13.0, V13.0.88"
        /*0030*/ 	.string	"Build cuda_13.0.r13.0/compiler.36424714_0"
        /*0030*/ 	.string	"-arch sm_100 -m 64 "



//--------------------- .note.nv.cuinfo           --------------------------
	.section	.note.nv.cuinfo,"",@"SHT_NOTE"
	.sectionflags	@"SHF_NOTE_NV_CUINFO"
        /*0018*/ 	.short	0x0002
        /*001a*/ 	.short	0x0064
        /*001c*/ 	.short	0x0082
	.zero		2


//--------------------- .nv.info                  --------------------------
	.section	.nv.info,"",@"SHT_CUDA_INFO"
	.align	4


	//----- nvinfo : EIATTR_REGCOUNT
	.align		4
        /*0000*/ 	.byte	0x04, 0x2f
        /*0002*/ 	.short	(.L_1 - .L_0)
	.align		4
.L_0:
        /*0004*/ 	.word	index@(_Z32coarsened_kogge_stone_prefix_sumPiiS_S_)
        /*0008*/ 	.word	0x00000015


	//----- nvinfo : EIATTR_FRAME_SIZE
	.align		4
.L_1:
        /*000c*/ 	.byte	0x04, 0x11
        /*000e*/ 	.short	(.L_3 - .L_2)
	.align		4
.L_2:
        /*0010*/ 	.word	index@(_Z32coarsened_kogge_stone_prefix_sumPiiS_S_)
        /*0014*/ 	.word	0x00000000


	//----- nvinfo : EIATTR_REGCOUNT
	.align		4
.L_3:
        /*0018*/ 	.byte	0x04, 0x2f
        /*001a*/ 	.short	(.L_5 - .L_4)
	.align		4
.L_4:
        /*001c*/ 	.word	index@(_Z10merge_dataPiS_i)
        /*0020*/ 	.word	0x0000000c


	//----- nvinfo : EIATTR_FRAME_SIZE
	.align		4
.L_5:
        /*0024*/ 	.byte	0x04, 0x11
        /*0026*/ 	.short	(.L_7 - .L_6)
	.align		4
.L_6:
        /*0028*/ 	.word	index@(_Z10merge_dataPiS_i)
        /*002c*/ 	.word	0x00000000


	//----- nvinfo : EIATTR_MIN_STACK_SIZE
	.align		4
.L_7:
        /*0030*/ 	.byte	0x04, 0x12
        /*0032*/ 	.short	(.L_9 - .L_8)
	.align		4
.L_8:
        /*0034*/ 	.word	index@(_Z10merge_dataPiS_i)
        /*0038*/ 	.word	0x00000000


	//----- nvinfo : EIATTR_MIN_STACK_SIZE
	.align		4
.L_9:
        /*003c*/ 	.byte	0x04, 0x12
        /*003e*/ 	.short	(.L_11 - .L_10)
	.align		4
.L_10:
        /*0040*/ 	.word	index@(_Z32coarsened_kogge_stone_prefix_sumPiiS_S_)
        /*0044*/ 	.word	0x00000000
.L_11:


//--------------------- .nv.compat                --------------------------
	.section	.nv.compat,"",@"SHT_CUDA_COMPAT_INFO"
	.align	4
        /*0000*/ 	.byte	0x02, 0x09, 0x00, 0x00, 0x02, 0x02, 0x01, 0x00, 0x02, 0x05, 0x05, 0x00, 0x03, 0x07, 0x01, 0x01
        /*0010*/ 	.byte	0x02, 0x03, 0x00, 0x00, 0x02, 0x06, 0x01, 0x00, 0x04, 0x0b, 0x08, 0x00, 0x09, 0x00, 0x00, 0x00
        /*0020*/ 	.byte	0x00, 0x00, 0x00, 0x00


//--------------------- .nv.info._Z10merge_dataPiS_i --------------------------
	.section	.nv.info._Z10merge_dataPiS_i,"",@"SHT_CUDA_INFO"
	.sectionflags	@""
	.align	4


	//----- nvinfo : EIATTR_CUDA_API_VERSION
	.align		4
        /*0000*/ 	.byte	0x04, 0x37
        /*0002*/ 	.short	(.L_13 - .L_12)
.L_12:
        /*0004*/ 	.word	0x00000082


	//----- nvinfo : EIATTR_KPARAM_INFO
	.align		4
.L_13:
        /*0008*/ 	.byte	0x04, 0x17
        /*000a*/ 	.short	(.L_15 - .L_14)
.L_14:
        /*000c*/ 	.word	0x00000000
        /*0010*/ 	.short	0x0002
        /*0012*/ 	.short	0x0010
        /*0014*/ 	.byte	0x00, 0xf0, 0x11, 0x00


	//----- nvinfo : EIATTR_KPARAM_INFO
	.align		4
.L_15:
        /*0018*/ 	.byte	0x04, 0x17
        /*001a*/ 	.short	(.L_17 - .L_16)
.L_16:
        /*001c*/ 	.word	0x00000000
        /*0020*/ 	.short	0x0001
        /*0022*/ 	.short	0x0008
        /*0024*/ 	.byte	0x00, 0xf5, 0x21, 0x00


	//----- nvinfo : EIATTR_KPARAM_INFO
	.align		4
.L_17:
        /*0028*/ 	.byte	0x04, 0x17
        /*002a*/ 	.short	(.L_19 - .L_18)
.L_18:
        /*002c*/ 	.word	0x00000000
        /*0030*/ 	.short	0x0000
        /*0032*/ 	.short	0x0000
        /*0034*/ 	.byte	0x00, 0xf5, 0x21, 0x00


	//----- nvinfo : EIATTR_SPARSE_MMA_MASK
	.align		4
.L_19:
        /*0038*/ 	.byte	0x03, 0x50
        /*003a*/ 	.short	0x0000


	//----- nvinfo : EIATTR_MAXREG_COUNT
	.align		4
        /*003c*/ 	.byte	0x03, 0x1b
        /*003e*/ 	.short	0x00ff


	//----- nvinfo : EIATTR_MERCURY_ISA_VERSION
	.align		4
        /*0040*/ 	.byte	0x03, 0x5f
        /*0042*/ 	.short	0x0101


	//----- nvinfo : EIATTR_VRC_CTA_INIT_COUNT
	.align		4
        /*0044*/ 	.byte	0x02, 0x4a
	.zero		1
	.zero		1


	//----- nvinfo : EIATTR_EXIT_INSTR_OFFSETS
	.align		4
        /*0048*/ 	.byte	0x04, 0x1c
        /*004a*/ 	.short	(.L_21 - .L_20)


	//   ....[0]....
.L_20:
        /*004c*/ 	.word	0x00000080


	//   ....[1]....
        /*0050*/ 	.word	0x00000130


	//----- nvinfo : EIATTR_CBANK_PARAM_SIZE
	.align		4
.L_21:
        /*0054*/ 	.byte	0x03, 0x19
        /*0056*/ 	.short	0x0014


	//----- nvinfo : EIATTR_PARAM_CBANK
	.align		4
        /*0058*/ 	.byte	0x04, 0x0a
        /*005a*/ 	.short	(.L_23 - .L_22)
	.align		4
.L_22:
        /*005c*/ 	.word	index@(.nv.constant0._Z10merge_dataPiS_i)
        /*0060*/ 	.short	0x0380
        /*0062*/ 	.short	0x0014


	//----- nvinfo : EIATTR_SW_WAR
	.align		4
.L_23:
        /*0064*/ 	.byte	0x04, 0x36
        /*0066*/ 	.short	(.L_25 - .L_24)
.L_24:
        /*0068*/ 	.word	0x00000008
.L_25:


//--------------------- .nv.info._Z32coarsened_kogge_stone_prefix_sumPiiS_S_ --------------------------
	.section	.nv.info._Z32coarsened_kogge_stone_prefix_sumPiiS_S_,"",@"SHT_CUDA_INFO"
	.sectionflags	@""
	.align	4


	//----- nvinfo : EIATTR_CUDA_API_VERSION
	.align		4
        /*0000*/ 	.byte	0x04, 0x37
        /*0002*/ 	.short	(.L_27 - .L_26)
.L_26:
        /*0004*/ 	.word	0x00000082


	//----- nvinfo : EIATTR_KPARAM_INFO
	.align		4
.L_27:
        /*0008*/ 	.byte	0x04, 0x17
        /*000a*/ 	.short	(.L_29 - .L_28)
.L_28:
        /*000c*/ 	.word	0x00000000
        /*0010*/ 	.short	0x0003
        /*0012*/ 	.short	0x0018
        /*0014*/ 	.byte	0x00, 0xf5, 0x21, 0x00


	//----- nvinfo : EIATTR_KPARAM_INFO
	.align		4
.L_29:
        /*0018*/ 	.byte	0x04, 0x17
        /*001a*/ 	.short	(.L_31 - .L_30)
.L_30:
        /*001c*/ 	.word	0x00000000
        /*0020*/ 	.short	0x0002
        /*0022*/ 	.short	0x0010
        /*0024*/ 	.byte	0x00, 0xf5, 0x21, 0x00


	//----- nvinfo : EIATTR_KPARAM_INFO
	.align		4
.L_31:
        /*0028*/ 	.byte	0x04, 0x17
        /*002a*/ 	.short	(.L_33 - .L_32)
.L_32:
        /*002c*/ 	.word	0x00000000
        /*0030*/ 	.short	0x0001
        /*0032*/ 	.short	0x0008
        /*0034*/ 	.byte	0x00, 0xf0, 0x11, 0x00


	//----- nvinfo : EIATTR_KPARAM_INFO
	.align		4
.L_33:
        /*0038*/ 	.byte	0x04, 0x17
        /*003a*/ 	.short	(.L_35 - .L_34)
.L_34:
        /*003c*/ 	.word	0x00000000
        /*0040*/ 	.short	0x0000
        /*0042*/ 	.short	0x0000
        /*0044*/ 	.byte	0x00, 0xf5, 0x21, 0x00


	//----- nvinfo : EIATTR_SPARSE_MMA_MASK
	.align		4
.L_35:
        /*0048*/ 	.byte	0x03, 0x50
        /*004a*/ 	.short	0x0000


	//----- nvinfo : EIATTR_MAXREG_COUNT
	.align		4
        /*004c*/ 	.byte	0x03, 0x1b
        /*004e*/ 	.short	0x00ff


	//----- nvinfo : EIATTR_NUM_BARRIERS
	.align		4
        /*0050*/ 	.byte	0x02, 0x4c
        /*0052*/ 	.byte	0x01
	.zero		1


	//----- nvinfo : EIATTR_MERCURY_ISA_VERSION
	.align		4
        /*0054*/ 	.byte	0x03, 0x5f
        /*0056*/ 	.short	0x0101


	//----- nvinfo : EIATTR_VRC_CTA_INIT_COUNT
	.align		4
        /*0058*/ 	.byte	0x02, 0x4a
	.zero		1
	.zero		1


	//----- nvinfo : EIATTR_EXIT_INSTR_OFFSETS
	.align		4
        /*005c*/ 	.byte	0x04, 0x1c
        /*005e*/ 	.short	(.L_37 - .L_36)


	//   ....[0]....
.L_36:
        /*0060*/ 	.word	0x000005e0


	//   ....[1]....
        /*0064*/ 	.word	0x00000660


	//----- nvinfo : EIATTR_CBANK_PARAM_SIZE
	.align		4
.L_37:
        /*0068*/ 	.byte	0x03, 0x19
        /*006a*/ 	.short	0x0020


	//----- nvinfo : EIATTR_PARAM_CBANK
	.align		4
        /*006c*/ 	.byte	0x04, 0x0a
        /*006e*/ 	.short	(.L_39 - .L_38)
	.align		4
.L_38:
        /*0070*/ 	.word	index@(.nv.constant0._Z32coarsened_kogge_stone_prefix_sumPiiS_S_)
        /*0074*/ 	.short	0x0380
        /*0076*/ 	.short	0x0020


	//----- nvinfo : EIATTR_SW_WAR
	.align		4
.L_39:
        /*0078*/ 	.byte	0x04, 0x36
        /*007a*/ 	.short	(.L_41 - .L_40)
.L_40:
        /*007c*/ 	.word	0x00000008
.L_41:


//--------------------- .nv.callgraph             --------------------------
	.section	.nv.callgraph,"",@"SHT_CUDA_CALLGRAPH"
	.align	4
	.sectionentsize	8
	.align		4
        /*0000*/ 	.word	0x00000000
	.align		4
        /*0004*/ 	.word	0xffffffff
	.align		4
        /*0008*/ 	.word	0x00000000
	.align		4
        /*000c*/ 	.word	0xfffffffe
	.align		4
        /*0010*/ 	.word	0x00000000
	.align		4
        /*0014*/ 	.word	0xfffffffd
	.align		4
        /*0018*/ 	.word	0x00000000
	.align		4
        /*001c*/ 	.word	0xfffffffc


//--------------------- .text._Z10merge_dataPiS_i --------------------------
	.section	.text._Z10merge_dataPiS_i,"ax",@progbits
	.align	128
        .global         _Z10merge_dataPiS_i
        .type           _Z10merge_dataPiS_i,@function
        .size           _Z10merge_dataPiS_i,(.L_x_4 - _Z10merge_dataPiS_i)
        .other          _Z10merge_dataPiS_i,@"STO_CUDA_ENTRY STV_DEFAULT"
_Z10merge_dataPiS_i:
.text._Z10merge_dataPiS_i:
[----:B------:R-:W-:Y:S01]  /*0000*/  LDC R1, c[0x0][0x37c] ;  /* 0x0000df00ff017b82 */ /* 0x000fe20000000800 */
[----:B------:R-:W0:Y:S01]  /*0010*/  S2R R9, SR_CTAID.X ;  /* 0x0000000000097919 */ /* 0x000e220000002500 */
[----:B------:R-:W0:Y:S01]  /*0020*/  LDCU UR4, c[0x0][0x360] ;  /* 0x00006c00ff0477ac */ /* 0x000e220008000800 */
[----:B------:R-:W0:Y:S01]  /*0030*/  S2R R0, SR_TID.X ;  /* 0x0000000000007919 */ /* 0x000e220000002100 */
[----:B------:R-:W1:Y:S01]  /*0040*/  LDCU UR5, c[0x0][0x390] ;  /* 0x00007200ff0577ac */ /* 0x000e620008000800 */
[----:B0-----:R-:W-:-:S05]  /*0050*/  IMAD R7, R9, UR4, R0 ;  /* 0x0000000409077c24 */ /* 0x001fca000f8e0200 */
[----:B-1----:R-:W-:-:S04]  /*0060*/  ISETP.GE.U32.AND P0, PT, R7, UR5, PT ;  /* 0x0000000507007c0c */ /* 0x002fc8000bf06070 */
[----:B------:R-:W-:-:S13]  /*0070*/  ISETP.EQ.OR P0, PT, R9, RZ, P0 ;  /* 0x000000ff0900720c */ /* 0x000fda0000702670 */
[----:B------:R-:W-:Y:S05]  /*0080*/  @P0 EXIT ;  /* 0x000000000000094d */ /* 0x000fea0003800000 */
[----:B------:R-:W0:Y:S01]  /*0090*/  LDC.64 R2, c[0x0][0x380] ;  /* 0x0000e000ff027b82 */ /* 0x000e220000000a00 */
[----:B------:R-:W1:Y:S01]  /*00a0*/  LDCU.64 UR4, c[0x0][0x358] ;  /* 0x00006b00ff0477ac */ /* 0x000e620008000a00 */
[----:B------:R-:W-:-:S06]  /*00b0*/  IADD3 R9, PT, PT, R9, -0x1, RZ ;  /* 0xffffffff09097810 */ /* 0x000fcc0007ffe0ff */
[----:B------:R-:W2:Y:S01]  /*00c0*/  LDC.64 R4, c[0x0][0x388] ;  /* 0x0000e200ff047b82 */ /* 0x000ea20000000a00 */
[----:B0-----:R-:W-:-:S06]  /*00d0*/  IMAD.WIDE.U32 R2, R9, 0x4, R2 ;  /* 0x0000000409027825 */ /* 0x001fcc00078e0002 */
[----:B-1----:R-:W3:Y:S01]  /*00e0*/  LDG.E R2, desc[UR4][R2.64] ;  /* 0x0000000402027981 */ /* 0x002ee2000c1e1900 */
[----:B--2---:R-:W-:-:S05]  /*00f0*/  IMAD.WIDE.U32 R4, R7, 0x4, R4 ;  /* 0x0000000407047825 */ /* 0x004fca00078e0004 */
[----:B------:R-:W3:Y:S02]  /*0100*/  LDG.E R7, desc[UR4][R4.64] ;  /* 0x0000000404077981 */ /* 0x000ee4000c1e1900 */
[----:B---3--:R-:W-:-:S05]  /*0110*/  IADD3 R7, PT, PT, R2, R7, RZ ;  /* 0x0000000702077210 */ /* 0x008fca0007ffe0ff */
[----:B------:R-:W-:Y:S01]  /*0120*/  STG.E desc[UR4][R4.64], R7 ;  /* 0x0000000704007986 */ /* 0x000fe2000c101904 */
[----:B------:R-:W-:Y:S05]  /*0130*/  EXIT ;  /* 0x000000000000794d */ /* 0x000fea0003800000 */
.L_x_0:
[----:B------:R-:W-:-:S00]  /*0140*/  BRA `(.L_x_0) ;  /* 0xfffffffc00fc7947 */ /* 0x000fc0000383ffff */
[----:B------:R-:W-:-:S00]  /*0150*/  NOP ;  /* 0x0000000000007918 */ /* 0x000fc00000000000 */
        /* <DEDUP_REMOVED lines=10> */
.L_x_4:


//--------------------- .text._Z32coarsened_kogge_stone_prefix_sumPiiS_S_ --------------------------
	.section	.text._Z32coarsened_kogge_stone_prefix_sumPiiS_S_,"ax",@progbits
	.align	128
        .global         _Z32coarsened_kogge_stone_prefix_sumPiiS_S_
        .type           _Z32coarsened_kogge_stone_prefix_sumPiiS_S_,@function
        .size           _Z32coarsened_kogge_stone_prefix_sumPiiS_S_,(.L_x_5 - _Z32coarsened_kogge_stone_prefix_sumPiiS_S_)
        .other          _Z32coarsened_kogge_stone_prefix_sumPiiS_S_,@"STO_CUDA_ENTRY STV_DEFAULT"
_Z32coarsened_kogge_stone_prefix_sumPiiS_S_:
.text._Z32coarsened_kogge_stone_prefix_sumPiiS_S_:
[----:B------:R-:W-:Y:S01]  /*0000*/  LDC R1, c[0x0][0x37c] ;  /* 0x0000df00ff017b82 */ /* 0x000fe20000000800 */
[----:B------:R-:W0:Y:S01]  /*0010*/  S2R R0, SR_CTAID.X ;  /* 0x0000000000007919 */ /* 0x000e220000002500 */
[----:B------:R-:W1:Y:S01]  /*0020*/  LDCU UR6, c[0x0][0x360] ;  /* 0x00006c00ff0677ac */ /* 0x000e620008000800 */
[----:B------:R-:W-:Y:S02]  /*0030*/  HFMA2 R14, -RZ, RZ, 0, 0 ;  /* 0x00000000ff0e7431 */ /* 0x000fe400000001ff */
[----:B------:R-:W-:Y:S01]  /*0040*/  IMAD.MOV.U32 R12, RZ, RZ, RZ ;  /* 0x000000ffff0c7224 */ /* 0x000fe200078e00ff */
[----:B------:R-:W0:Y:S01]  /*0050*/  S2R R3, SR_TID.X ;  /* 0x0000000000037919 */ /* 0x000e220000002100 */
[----:B------:R-:W2:Y:S01]  /*0060*/  LDCU UR4, c[0x0][0x388] ;  /* 0x00007100ff0477ac */ /* 0x000ea20008000800 */
[----:B------:R-:W-:Y:S01]  /*0070*/  IMAD.MOV.U32 R16, RZ, RZ, RZ ;  /* 0x000000ffff107224 */ /* 0x000fe200078e00ff */
[----:B------:R-:W-:Y:S01]  /*0080*/  MOV R18, RZ ;  /* 0x000000ff00127202 */ /* 0x000fe20000000f00 */
[----:B------:R-:W3:Y:S01]  /*0090*/  LDCU.64 UR8, c[0x0][0x358] ;  /* 0x00006b00ff0877ac */ /* 0x000ee20008000a00 */
[----:B-1----:R-:W-:-:S06]  /*00a0*/  USHF.L.U32 UR7, UR6, 0x2, URZ ;  /* 0x0000000206077899 */ /* 0x002fcc00080006ff */
[----:B0-----:R-:W-:-:S04]  /*00b0*/  IMAD R2, R0, UR7, R3 ;  /* 0x0000000700027c24 */ /* 0x001fc8000f8e0203 */
[C---:B------:R-:W-:Y:S01]  /*00c0*/  VIADD R13, R2.reuse, UR6 ;  /* 0x00000006020d7c36 */ /* 0x040fe20008000000 */
[----:B--2---:R-:W-:-:S03]  /*00d0*/  ISETP.GE.AND P0, PT, R2, UR4, PT ;  /* 0x0000000402007c0c */ /* 0x004fc6000bf06270 */
[C---:B------:R-:W-:Y:S01]  /*00e0*/  VIADD R15, R13.reuse, UR6 ;  /* 0x000000060d0f7c36 */ /* 0x040fe20008000000 */
[----:B------:R-:W-:-:S04]  /*00f0*/  ISETP.GE.AND P1, PT, R13, UR4, PT ;  /* 0x000000040d007c0c */ /* 0x000fc8000bf26270 */
[C---:B------:R-:W-:Y:S02]  /*0100*/  IADD3 R17, PT, PT, R15.reuse, UR6, RZ ;  /* 0x000000060f117c10 */ /* 0x040fe4000fffe0ff */
[----:B------:R-:W-:Y:S02]  /*0110*/  ISETP.GE.AND P2, PT, R15, UR4, PT ;  /* 0x000000040f007c0c */ /* 0x000fe4000bf46270 */
[----:B------:R-:W-:Y:S01]  /*0120*/  ISETP.GE.AND P3, PT, R17, UR4, PT ;  /* 0x0000000411007c0c */ /* 0x000fe2000bf66270 */
[----:B------:R-:W0:Y:S08]  /*0130*/  @!P0 LDC.64 R6, c[0x0][0x380] ;  /* 0x0000e000ff068b82 */ /* 0x000e300000000a00 */
[----:B------:R-:W1:Y:S08]  /*0140*/  @!P1 LDC.64 R4, c[0x0][0x380] ;  /* 0x0000e000ff049b82 */ /* 0x000e700000000a00 */
[----:B------:R-:W2:Y:S08]  /*0150*/  @!P2 LDC.64 R8, c[0x0][0x380] ;  /* 0x0000e000ff08ab82 */ /* 0x000eb00000000a00 */
[----:B------:R-:W4:Y:S01]  /*0160*/  @!P3 LDC.64 R10, c[0x0][0x380] ;  /* 0x0000e000ff0abb82 */ /* 0x000f220000000a00 */
[----:B0-----:R-:W-:-:S05]  /*0170*/  @!P0 IMAD.WIDE R6, R2, 0x4, R6 ;  /* 0x0000000402068825 */ /* 0x001fca00078e0206 */
[----:B---3--:R0:W3:Y:S01]  /*0180*/  @!P0 LDG.E R12, desc[UR8][R6.64] ;  /* 0x00000008060c8981 */ /* 0x0080e2000c1e1900 */
[----:B-1----:R-:W-:-:S05]  /*0190*/  @!P1 IMAD.WIDE R4, R13, 0x4, R4 ;  /* 0x000000040d049825 */ /* 0x002fca00078e0204 */
[----:B------:R-:W5:Y:S01]  /*01a0*/  @!P1 LDG.E R14, desc[UR8][R4.64] ;  /* 0x00000008040e9981 */ /* 0x000f62000c1e1900 */
[----:B--2---:R-:W-:-:S05]  /*01b0*/  @!P2 IMAD.WIDE R8, R15, 0x4, R8 ;  /* 0x000000040f08a825 */ /* 0x004fca00078e0208 */
[----:B------:R-:W2:Y:S01]  /*01c0*/  @!P2 LDG.E R16, desc[UR8][R8.64] ;  /* 0x000000080810a981 */ /* 0x000ea2000c1e1900 */
[----:B----4-:R-:W-:-:S05]  /*01d0*/  @!P3 IMAD.WIDE R10, R17, 0x4, R10 ;  /* 0x00000004110ab825 */ /* 0x010fca00078e020a */
[----:B------:R-:W4:Y:S01]  /*01e0*/  @!P3 LDG.E R18, desc[UR8][R10.64] ;  /* 0x000000080a12b981 */ /* 0x000f22000c1e1900 */
[----:B------:R-:W1:Y:S01]  /*01f0*/  S2UR UR5, SR_CgaCtaId ;  /* 0x00000000000579c3 */ /* 0x000e620000008800 */
[----:B------:R-:W-:Y:S02]  /*0200*/  UMOV UR4, 0x400 ;  /* 0x0000040000047882 */ /* 0x000fe40000000000 */
[----:B-1----:R-:W-:-:S06]  /*0210*/  ULEA UR4, UR5, UR4, 0x18 ;  /* 0x0000000405047291 */ /* 0x002fcc000f8ec0ff */
[----:B------:R-:W-:-:S05]  /*0220*/  LEA R13, R3, UR4, 0x2 ;  /* 0x00000004030d7c11 */ /* 0x000fca000f8e10ff */
[----:B------:R-:W-:-:S05]  /*0230*/  VIADD R15, R13, UR7 ;  /* 0x000000070d0f7c36 */ /* 0x000fca0008000000 */
[----:B------:R-:W-:Y:S01]  /*0240*/  IADD3 R17, PT, PT, R15, UR7, RZ ;  /* 0x000000070f117c10 */ /* 0x000fe2000fffe0ff */
[C---:B0-----:R-:W-:Y:S01]  /*0250*/  IMAD R6, R3.reuse, 0xc, R13 ;  /* 0x0000000c03067824 */ /* 0x041fe200078e020d */
[----:B------:R-:W-:Y:S01]  /*0260*/  UISETP.GE.U32.AND UP0, UPT, UR6, 0x2, UPT ;  /* 0x000000020600788c */ /* 0x000fe2000bf06070 */
[----:B------:R-:W-:Y:S01]  /*0270*/  ISETP.NE.AND P1, PT, R3, RZ, PT ;  /* 0x000000ff0300720c */ /* 0x000fe20003f25270 */
[----:B---3--:R-:W-:Y:S04]  /*0280*/  STS [R13], R12 ;  /* 0x0000000c0d007388 */ /* 0x008fe80000000800 */
[----:B-----5:R-:W-:Y:S04]  /*0290*/  STS [R13+UR7], R14 ;  /* 0x0000000e0d007988 */ /* 0x020fe80008000807 */
[----:B--2---:R-:W-:Y:S04]  /*02a0*/  STS [R15+UR7], R16 ;  /* 0x000000100f007988 */ /* 0x004fe80008000807 */
[----:B----4-:R-:W-:Y:S01]  /*02b0*/  STS [R17+UR7], R18 ;  /* 0x0000001211007988 */ /* 0x010fe20008000807 */
[----:B------:R-:W-:Y:S06]  /*02c0*/  BAR.SYNC.DEFER_BLOCKING 0x0 ;  /* 0x0000000000007b1d */ /* 0x000fec0000010000 */
[----:B------:R-:W-:Y:S04]  /*02d0*/  LDS R4, [R6] ;  /* 0x0000000006047984 */ /* 0x000fe80000000800 */
[----:B------:R-:W0:Y:S04]  /*02e0*/  LDS R5, [R6+0x4] ;  /* 0x0000040006057984 */ /* 0x000e280000000800 */
[----:B------:R-:W1:Y:S04]  /*02f0*/  LDS R8, [R6+0x8] ;  /* 0x0000080006087984 */ /* 0x000e680000000800 */
[----:B------:R-:W2:Y:S01]  /*0300*/  LDS R10, [R6+0xc] ;  /* 0x00000c00060a7984 */ /* 0x000ea20000000800 */
[----:B0-----:R-:W-:-:S05]  /*0310*/  IMAD.IADD R5, R4, 0x1, R5 ;  /* 0x0000000104057824 */ /* 0x001fca00078e0205 */
[----:B-1----:R-:W-:-:S05]  /*0320*/  IADD3 R7, PT, PT, R5, R8, RZ ;  /* 0x0000000805077210 */ /* 0x002fca0007ffe0ff */
[----:B--2---:R-:W-:Y:S01]  /*0330*/  IMAD.IADD R9, R7, 0x1, R10 ;  /* 0x0000000107097824 */ /* 0x004fe200078e020a */
[----:B------:R0:W-:Y:S04]  /*0340*/  STS [R6+0x4], R5 ;  /* 0x0000040506007388 */ /* 0x0001e80000000800 */
[----:B------:R0:W-:Y:S04]  /*0350*/  STS [R6+0x8], R7 ;  /* 0x0000080706007388 */ /* 0x0001e80000000800 */
[----:B------:R0:W-:Y:S01]  /*0360*/  STS [R6+0xc], R9 ;  /* 0x00000c0906007388 */ /* 0x0001e20000000800 */
[----:B------:R-:W-:Y:S05]  /*0370*/  BRA.U !UP0, `(.L_x_1) ;  /* 0x0000000108447547 */ /* 0x000fea000b800000 */
[----:B------:R-:W-:Y:S01]  /*0380*/  LEA R8, R3, 0x3, 0x2 ;  /* 0x0000000303087811 */ /* 0x000fe200078e10ff */
[----:B------:R-:W-:-:S06]  /*0390*/  UMOV UR5, 0x1 ;  /* 0x0000000100057882 */ /* 0x000fcc0000000000 */
.L_x_2:
[----:B------:R-:W-:Y:S01]  /*03a0*/  USHF.L.U32 UR7, UR5, 0x2, URZ ;  /* 0x0000000205077899 */ /* 0x000fe200080006ff */
[----:B------:R-:W-:Y:S01]  /*03b0*/  BAR.SYNC.DEFER_BLOCKING 0x0 ;  /* 0x0000000000007b1d */ /* 0x000fe20000010000 */
[----:B------:R-:W-:-:S04]  /*03c0*/  USHF.L.U32 UR5, UR5, 0x1, URZ ;  /* 0x0000000105057899 */ /* 0x000fc800080006ff */
[----:B------:R-:W-:Y:S01]  /*03d0*/  ISETP.GE.U32.AND P0, PT, R8, UR7, PT ;  /* 0x0000000708007c0c */ /* 0x000fe2000bf06070 */
[----:B------:R-:W-:-:S12]  /*03e0*/  UISETP.GE.U32.AND UP0, UPT, UR5, UR6, UPT ;  /* 0x000000060500728c */ /* 0x000fd8000bf06070 */
[----:B------:R-:W-:-:S04]  /*03f0*/  @P0 LEA R4, R3, -UR7, 0x2 ;  /* 0x8000000703040c11 */ /* 0x000fc8000f8e10ff */
[----:B0-----:R-:W-:Y:S02]  /*0400*/  @P0 LEA R5, R4, UR4, 0x2 ;  /* 0x0000000404050c11 */ /* 0x001fe4000f8e10ff */
[----:B------:R-:W-:Y:S04]  /*0410*/  @P0 LDS R4, [R6+0xc] ;  /* 0x00000c0006040984 */ /* 0x000fe80000000800 */
[----:B------:R-:W0:Y:S02]  /*0420*/  @P0 LDS R5, [R5+0xc] ;  /* 0x00000c0005050984 */ /* 0x000e240000000800 */
[----:B0-----:R-:W-:-:S04]  /*0430*/  @P0 IADD3 R4, PT, PT, R4, R5, RZ ;  /* 0x0000000504040210 */ /* 0x001fc80007ffe0ff */
[----:B------:R-:W-:-:S04]  /*0440*/  @P0 I2FP.F32.S32 R7, R4 ;  /* 0x0000000400070245 */ /* 0x000fc80000201400 */
[----:B-1----:R-:W0:Y:S01]  /*0450*/  @P0 F2I.TRUNC.NTZ R9, R7 ;  /* 0x0000000700090305 */ /* 0x002e22000020f100 */
[----:B------:R-:W-:Y:S06]  /*0460*/  BAR.SYNC.DEFER_BLOCKING 0x0 ;  /* 0x0000000000007b1d */ /* 0x000fec0000010000 */
[----:B0-----:R1:W-:Y:S01]  /*0470*/  @P0 STS [R6+0xc], R9 ;  /* 0x00000c0906000388 */ /* 0x0013e20000000800 */
[----:B------:R-:W-:Y:S05]  /*0480*/  BRA.U !UP0, `(.L_x_2) ;  /* 0xfffffffd08c47547 */ /* 0x000fea000b83ffff */
.L_x_1:
[----:B------:R-:W-:Y:S01]  /*0490*/  BAR.SYNC.DEFER_BLOCKING 0x0 ;  /* 0x0000000000007b1d */ /* 0x000fe20000010000 */
[----:B------:R-:W-:Y:S01]  /*04a0*/  UIADD3 UR4, UPT, UPT, UR6, -0x1, URZ ;  /* 0xffffffff06047890 */ /* 0x000fe2000fffe0ff */
[----:B------:R-:W-:-:S06]  /*04b0*/  IMAD R13, R3, 0x3, R2 ;  /* 0x00000003030d7824 */ /* 0x000fcc00078e0202 */
[----:B0-----:R-:W0:Y:S01]  /*04c0*/  LDC.64 R4, c[0x0][0x390] ;  /* 0x0000e400ff047b82 */ /* 0x001e220000000a00 */
[----:B------:R-:W-:Y:S01]  /*04d0*/  ISETP.NE.AND P0, PT, R3, UR4, PT ;  /* 0x0000000403007c0c */ /* 0x000fe2000bf05270 */
[----:B------:R-:W-:Y:S04]  /*04e0*/  LDS R7, [R6] ;  /* 0x0000000006077984 */ /* 0x000fe80000000800 */
[----:B------:R-:W2:Y:S01]  /*04f0*/  @P1 LDS R8, [R6+-0x4] ;  /* 0xfffffc0006081984 */ /* 0x000ea20000000800 */
[----:B0-----:R-:W-:-:S03]  /*0500*/  IMAD.WIDE.U32 R4, R13, 0x4, R4 ;  /* 0x000000040d047825 */ /* 0x001fc600078e0004 */
[----:B-1----:R-:W0:Y:S04]  /*0510*/  LDS R9, [R6+0x4] ;  /* 0x0000040006097984 */ /* 0x002e280000000800 */
[----:B------:R-:W1:Y:S04]  /*0520*/  LDS R11, [R6+0x8] ;  /* 0x00000800060b7984 */ /* 0x000e680000000800 */
[----:B------:R-:W3:Y:S01]  /*0530*/  LDS R15, [R6+0xc] ;  /* 0x00000c00060f7984 */ /* 0x000ee20000000800 */
[----:B--2---:R-:W-:Y:S01]  /*0540*/  @P1 IMAD.IADD R7, R7, 0x1, R8 ;  /* 0x0000000107071824 */ /* 0x004fe200078e0208 */
[----:B0-----:R-:W-:-:S04]  /*0550*/  @P1 IADD3 R9, PT, PT, R9, R8, RZ ;  /* 0x0000000809091210 */ /* 0x001fc80007ffe0ff */
[----:B------:R0:W-:Y:S01]  /*0560*/  @P1 STS [R6], R7 ;  /* 0x0000000706001388 */ /* 0x0001e20000000800 */
[----:B-1----:R-:W-:-:S03]  /*0570*/  @P1 IMAD.IADD R11, R11, 0x1, R8 ;  /* 0x000000010b0b1824 */ /* 0x002fc600078e0208 */
[----:B------:R0:W-:Y:S04]  /*0580*/  STG.E desc[UR8][R4.64], R7 ;  /* 0x0000000704007986 */ /* 0x0001e8000c101908 */
[----:B------:R0:W-:Y:S04]  /*0590*/  @P1 STS [R6+0x4], R9 ;  /* 0x0000040906001388 */ /* 0x0001e80000000800 */
[----:B------:R0:W-:Y:S04]  /*05a0*/  STG.E desc[UR8][R4.64+0x4], R9 ;  /* 0x0000040904007986 */ /* 0x0001e8000c101908 */
[----:B------:R0:W-:Y:S04]  /*05b0*/  @P1 STS [R6+0x8], R11 ;  /* 0x0000080b06001388 */ /* 0x0001e80000000800 */
[----:B------:R0:W-:Y:S04]  /*05c0*/  STG.E desc[UR8][R4.64+0x8], R11 ;  /* 0x0000080b04007986 */ /* 0x0001e8000c101908 */
[----:B---3--:R0:W-:Y:S01]  /*05d0*/  STG.E desc[UR8][R4.64+0xc], R15 ;  /* 0x00000c0f04007986 */ /* 0x0081e2000c101908 */
[----:B------:R-:W-:Y:S05]  /*05e0*/  @P0 EXIT ;  /* 0x000000000000094d */ /* 0x000fea0003800000 */
[----:B------:R-:W1:Y:S01]  /*05f0*/  S2UR UR5, SR_CgaCtaId ;  /* 0x00000000000579c3 */ /* 0x000e620000008800 */
[----:B------:R-:W-:-:S07]  /*0600*/  UMOV UR4, 0x400 ;  /* 0x0000040000047882 */ /* 0x000fce0000000000 */
[----:B------:R-:W2:Y:S01]  /*0610*/  LDC.64 R2, c[0x0][0x398] ;  /* 0x0000e600ff027b82 */ /* 0x000ea20000000a00 */
[----:B-1----:R-:W-:Y:S01]  /*0620*/  ULEA UR4, UR5, UR4, 0x18 ;  /* 0x0000000405047291 */ /* 0x002fe2000f8ec0ff */
[----:B--2---:R-:W-:-:S08]  /*0630*/  IMAD.WIDE.U32 R2, R0, 0x4, R2 ;  /* 0x0000000400027825 */ /* 0x004fd000078e0002 */
[----:B0-----:R-:W0:Y:S04]  /*0640*/  LDS R5, [UR4+0x5c] ;  /* 0x00005c04ff057984 */ /* 0x001e280008000800 */
[----:B0-----:R-:W-:Y:S01]  /*0650*/  STG.E desc[UR8][R2.64], R5 ;  /* 0x0000000502007986 */ /* 0x001fe2000c101908 */
[----:B------:R-:W-:Y:S05]  /*0660*/  EXIT ;  /* 0x000000000000794d */ /* 0x000fea0003800000 */
.L_x_3:
        /* <DEDUP_REMOVED lines=9> */
.L_x_5:


//--------------------- .nv.shared.reserved.0     --------------------------
	.section	.nv.shared.reserved.0,"aw",@nobits
	.weak		__nv_reservedSMEM_offset_0_alias
	.size		__nv_reservedSMEM_offset_0_alias, 0, 64
	.other		__nv_reservedSMEM_offset_0_alias,@"STO_CUDA_RESERVED_SHARED STV_DEFAULT"
__nv_reservedSMEM_offset_0_alias:
	.zero		0
	.zero		64


//--------------------- .nv.shared._Z32coarsened_kogge_stone_prefix_sumPiiS_S_ --------------------------
	.section	.nv.shared._Z32coarsened_kogge_stone_prefix_sumPiiS_S_,"aw",@nobits
	.sectionflags	@""
	.align	4
.nv.shared._Z32coarsened_kogge_stone_prefix_sumPiiS_S_:
	.zero		1120


//--------------------- .nv.constant0._Z10merge_dataPiS_i --------------------------
	.section	.nv.constant0._Z10merge_dataPiS_i,"a",@progbits
	.sectionflags	@""
	.align	4
.nv.constant0._Z10merge_dataPiS_i:
	.zero		916


//--------------------- .nv.constant0._Z32coarsened_kogge_stone_prefix_sumPiiS_S_ --------------------------
	.section	.nv.constant0._Z32coarsened_kogge_stone_prefix_sumPiiS_S_,"a",@progbits
	.sectionflags	@""
	.align	4
.nv.constant0._Z32coarsened_kogge_stone_prefix_sumPiiS_S_:
	.zero		928


//--------------------- SYMBOLS --------------------------

	.type		.nv.reservedSmem.offset0,@object
	.size		.nv.reservedSmem.offset0,0x4
	.type		.nv.reservedSmem.cap,@object
	.size		.nv.reservedSmem.cap,0x4
